//
// Generated by NVIDIA NVVM Compiler
//
// Compiler Build ID: CL-36424714
// Cuda compilation tools, release 13.0, V13.0.88
// Based on NVVM 20.0.0
//

.version 9.0
.target sm_100
.address_size 64

	// .globl	_Z22convertRgb2Gray_devicePhiiS_

.visible .entry _Z22convertRgb2Gray_devicePhiiS_(
	.param .u64 .ptr .align 1 _Z22convertRgb2Gray_devicePhiiS__param_0,
	.param .u32 _Z22convertRgb2Gray_devicePhiiS__param_1,
	.param .u32 _Z22convertRgb2Gray_devicePhiiS__param_2,
	.param .u64 .ptr .align 1 _Z22convertRgb2Gray_devicePhiiS__param_3
)
{
	.reg .pred 	%p<4>;
	.reg .b16 	%rs<4>;
	.reg .b32 	%r<14>;
	.reg .b32 	%f<7>;
	.reg .b64 	%rd<9>;

	ld.param.u64 	%rd1, [_Z22convertRgb2Gray_devicePhiiS__param_0];
	ld.param.u32 	%r3, [_Z22convertRgb2Gray_devicePhiiS__param_1];
	ld.param.u32 	%r4, [_Z22convertRgb2Gray_devicePhiiS__param_2];
	ld.param.u64 	%rd2, [_Z22convertRgb2Gray_devicePhiiS__param_3];
	mov.u32 	%r5, %ctaid.y;
	mov.u32 	%r6, %ntid.y;
	mov.u32 	%r7, %tid.y;
	mad.lo.s32 	%r1, %r5, %r6, %r7;
	mov.u32 	%r8, %ctaid.x;
	mov.u32 	%r9, %ntid.x;
	mov.u32 	%r10, %tid.x;
	mad.lo.s32 	%r2, %r8, %r9, %r10;
	setp.ge.s32 	%p1, %r1, %r4;
	setp.ge.s32 	%p2, %r2, %r3;
	or.pred  	%p3, %p2, %p1;
	@%p3 bra 	$L__BB0_2;
	cvta.to.global.u64 	%rd3, %rd1;
	cvta.to.global.u64 	%rd4, %rd2;
	mad.lo.s32 	%r11, %r3, %r1, %r2;
	mul.lo.s32 	%r12, %r11, 3;
	cvt.s64.s32 	%rd5, %r12;
	add.s64 	%rd6, %rd3, %rd5;
	ld.global.u8 	%rs1, [%rd6];
	ld.global.u8 	%rs2, [%rd6+1];
	ld.global.u8 	%rs3, [%rd6+2];
	cvt.rn.f32.u16 	%f1, %rs1;
	cvt.rn.f32.u16 	%f2, %rs2;
	mul.f32 	%f3, %f2, 0f3F1645A2;
	fma.rn.f32 	%f4, %f1, 0f3E991687, %f3;
	cvt.rn.f32.u16 	%f5, %rs3;
	fma.rn.f32 	%f6, %f5, 0f3DE978D5, %f4;
	cvt.rzi.u32.f32 	%r13, %f6;
	cvt.s64.s32 	%rd7, %r11;
	add.s64 	%rd8, %rd4, %rd7;
	st.global.u8 	[%rd8], %r13;
$L__BB0_2:
	ret;

}


// ===== COMPILED SASS (sm_100) =====

	.target	sm_100

	.elftype	@"ET_EXEC"


//--------------------- .note.nv.tkinfo           --------------------------
	.section	.note.nv.tkinfo,"",@"SHT_NOTE"
	.sectionflags	@"SHF_NOTE_NV_TKINFO"
	.tkinfo
        /*0018*/ 	.word	0x00000002
        /*0030*/ 	.string	""
        /*0030*/ 	.string	"ptxas"
        /*0030*/ 	.string	"Cuda compilation tools, release 13.0, V13.0.88"
        /*0030*/ 	.string	"Build cuda_13.0.r13.0/compiler.36424714_0"
        /*0030*/ 	.string	"-arch sm_100 -m 64 "



//--------------------- .note.nv.cuinfo           --------------------------
	.section	.note.nv.cuinfo,"",@"SHT_NOTE"
	.sectionflags	@"SHF_NOTE_NV_CUINFO"
        /*0018*/ 	.short	0x0002
        /*001a*/ 	.short	0x0064
        /*001c*/ 	.short	0x0082
	.zero		2


//--------------------- .nv.info                  --------------------------
	.section	.nv.info,"",@"SHT_CUDA_INFO"
	.align	4


	//----- nvinfo : EIATTR_REGCOUNT
	.align		4
        /*0000*/ 	.byte	0x04, 0x2f
        /*0002*/ 	.short	(.L_1 - .L_0)
	.align		4
.L_0:
        /*0004*/ 	.word	index@(_Z22convertRgb2Gray_devicePhiiS_)
        /*0008*/ 	.word	0x0000000a


	//----- nvinfo : EIATTR_FRAME_SIZE
	.align		4
.L_1:
        /*000c*/ 	.byte	0x04, 0x11
        /*000e*/ 	.short	(.L_3 - .L_2)
	.align		4
.L_2:
        /*0010*/ 	.word	index@(_Z22convertRgb2Gray_devicePhiiS_)
        /*0014*/ 	.word	0x00000000


	//----- nvinfo : EIATTR_MIN_STACK_SIZE
	.align		4
.L_3:
        /*0018*/ 	.byte	0x04, 0x12
        /*001a*/ 	.short	(.L_5 - .L_4)
	.align		4
.L_4:
        /*001c*/ 	.word	index@(_Z22convertRgb2Gray_devicePhiiS_)
        /*0020*/ 	.word	0x00000000
.L_5:


//--------------------- .nv.compat                --------------------------
	.section	.nv.compat,"",@"SHT_CUDA_COMPAT_INFO"
	.align	4
        /*0000*/ 	.byte	0x02, 0x09, 0x00, 0x00, 0x02, 0x02, 0x01, 0x00, 0x02, 0x05, 0x05, 0x00, 0x03, 0x07, 0x01, 0x01
        /*0010*/ 	.byte	0x02, 0x03, 0x00, 0x00, 0x02, 0x06, 0x01, 0x00, 0x04, 0x0b, 0x08, 0x00, 0x09, 0x00, 0x00, 0x00
        /*0020*/ 	.byte	0x00, 0x00, 0x00, 0x00


//--------------------- .nv.info._Z22convertRgb2Gray_devicePhiiS_ --------------------------
	.section	.nv.info._Z22convertRgb2Gray_devicePhiiS_,"",@"SHT_CUDA_INFO"
	.sectionflags	@""
	.align	4


	//----- nvinfo : EIATTR_CUDA_API_VERSION
	.align		4
        /*0000*/ 	.byte	0x04, 0x37
        /*0002*/ 	.short	(.L_7 - .L_6)
.L_6:
        /*0004*/ 	.word	0x00000082


	//----- nvinfo : EIATTR_KPARAM_INFO
	.align		4
.L_7:
        /*0008*/ 	.byte	0x04, 0x17
        /*000a*/ 	.short	(.L_9 - .L_8)
.L_8:
        /*000c*/ 	.word	0x00000000
        /*0010*/ 	.short	0x0003
        /*0012*/ 	.short	0x0010
        /*0014*/ 	.byte	0x00, 0xf5, 0x21, 0x00


	//----- nvinfo : EIATTR_KPARAM_INFO
	.align		4
.L_9:
        /*0018*/ 	.byte	0x04, 0x17
        /*001a*/ 	.short	(.L_11 - .L_10)
.L_10:
        /*001c*/ 	.word	0x00000000
        /*0020*/ 	.short	0x0002
        /*0022*/ 	.short	0x000c
        /*0024*/ 	.byte	0x00, 0xf0, 0x11, 0x00


	//----- nvinfo : EIATTR_KPARAM_INFO
	.align		4
.L_11:
        /*0028*/ 	.byte	0x04, 0x17
        /*002a*/ 	.short	(.L_13 - .L_12)
.L_12:
        /*002c*/ 	.word	0x00000000
        /*0030*/ 	.short	0x0001
        /*0032*/ 	.short	0x0008
        /*0034*/ 	.byte	0x00, 0xf0, 0x11, 0x00


	//----- nvinfo : EIATTR_KPARAM_INFO
	.align		4
.L_13:
        /*0038*/ 	.byte	0x04, 0x17
        /*003a*/ 	.short	(.L_15 - .L_14)
.L_14:
        /*003c*/ 	.word	0x00000000
        /*0040*/ 	.short	0x0000
        /*0042*/ 	.short	0x0000
        /*0044*/ 	.byte	0x00, 0xf5, 0x21, 0x00


	//----- nvinfo : EIATTR_SPARSE_MMA_MASK
	.align		4
.L_15:
        /*0048*/ 	.byte	0x03, 0x50
        /*004a*/ 	.short	0x0000


	//----- nvinfo : EIATTR_MAXREG_COUNT
	.align		4
        /*004c*/ 	.byte	0x03, 0x1b
        /*004e*/ 	.short	0x00ff


	//----- nvinfo : EIATTR_MERCURY_ISA_VERSION
	.align		4
        /*0050*/ 	.byte	0x03, 0x5f
        /*0052*/ 	.short	0x0101


	//----- nvinfo : EIATTR_VRC_CTA_INIT_COUNT
	.align		4
        /*0054*/ 	.byte	0x02, 0x4a
	.zero		1
	.zero		1


	//----- nvinfo : EIATTR_EXIT_INSTR_OFFSETS
	.align		4
        /*0058*/ 	.byte	0x04, 0x1c
        /*005a*/ 	.short	(.L_17 - .L_16)


	//   ....[0]....
.L_16:
        /*005c*/ 	.word	0x000000c0


	//   ....[1]....
        /*0060*/ 	.word	0x00000210


	//----- nvinfo : EIATTR_CBANK_PARAM_SIZE
	.align		4
.L_17:
        /*0064*/ 	.byte	0x03, 0x19
        /*0066*/ 	.short	0x0018


	//----- nvinfo : EIATTR_PARAM_CBANK
	.align		4
        /*0068*/ 	.byte	0x04, 0x0a
        /*006a*/ 	.short	(.L_19 - .L_18)
	.align		4
.L_18:
        /*006c*/ 	.word	index@(.nv.constant0._Z22convertRgb2Gray_devicePhiiS_)
        /*0070*/ 	.short	0x0380
        /*0072*/ 	.short	0x0018


	//----- nvinfo : EIATTR_SW_WAR
	.align		4
.L_19:
        /*0074*/ 	.byte	0x04, 0x36
        /*0076*/ 	.short	(.L_21 - .L_20)
.L_20:
        /*0078*/ 	.word	0x00000008
.L_21:


//--------------------- .nv.callgraph             --------------------------
	.section	.nv.callgraph,"",@"SHT_CUDA_CALLGRAPH"
	.align	4
	.sectionentsize	8
	.align		4
        /*0000*/ 	.word	0x00000000
	.align		4
        /*0004*/ 	.word	0xffffffff
	.align		4
        /*0008*/ 	.word	0x00000000
	.align		4
        /*000c*/ 	.word	0xfffffffe
	.align		4
        /*0010*/ 	.word	0x00000000
	.align		4
        /*0014*/ 	.word	0xfffffffd
	.align		4
        /*0018*/ 	.word	0x00000000
	.align		4
        /*001c*/ 	.word	0xfffffffc


//--------------------- .text._Z22convertRgb2Gray_devicePhiiS_ --------------------------
	.section	.text._Z22convertRgb2Gray_devicePhiiS_,"ax",@progbits
	.align	128
        .global         _Z22convertRgb2Gray_devicePhiiS_
        .type           _Z22convertRgb2Gray_devicePhiiS_,@function
        .size           _Z22convertRgb2Gray_devicePhiiS_,(.L_x_1 - _Z22convertRgb2Gray_devicePhiiS_)
        .other          _Z22convertRgb2Gray_devicePhiiS_,@"STO_CUDA_ENTRY STV_DEFAULT"
_Z22convertRgb2Gray_devicePhiiS_:
.text._Z22convertRgb2Gray_devicePhiiS_:
[----:B------:R-:W-:Y:S01]  /*0000*/  LDC R1, c[0x0][0x37c] ;  /* 0x0000df00ff017b82 */ /* 0x000fe20000000800 */
[----:B------:R-:W0:Y:S07]  /*0010*/  S2R R3, SR_TID.Y ;  /* 0x0000000000037919 */ /* 0x000e2e0000002200 */
[----:B------:R-:W0:Y:S01]  /*0020*/  S2UR UR4, SR_CTAID.Y ;  /* 0x00000000000479c3 */ /* 0x000e220000002600 */
[----:B------:R-:W1:Y:S01]  /*0030*/  LDCU.64 UR6, c[0x0][0x388] ;  /* 0x00007100ff0677ac */ /* 0x000e620008000a00 */
[----:B------:R-:W2:Y:S06]  /*0040*/  S2R R5, SR_TID.X ;  /* 0x0000000000057919 */ /* 0x000eac0000002100 */
[----:B------:R-:W0:Y:S08]  /*0050*/  LDC R0, c[0x0][0x364] ;  /* 0x0000d900ff007b82 */ /* 0x000e300000000800 */
[----:B------:R-:W2:Y:S08]  /*0060*/  S2UR UR5, SR_CTAID.X ;  /* 0x00000000000579c3 */ /* 0x000eb00000002500 */
[----:B------:R-:W2:Y:S01]  /*0070*/  LDC R2, c[0x0][0x360] ;  /* 0x0000d800ff027b82 */ /* 0x000ea20000000800 */
[----:B0-----:R-:W-:-:S05]  /*0080*/  IMAD R0, R0, UR4, R3 ;  /* 0x0000000400007c24 */ /* 0x001fca000f8e0203 */
[----:B-1----:R-:W-:Y:S01]  /*0090*/  ISETP.GE.AND P0, PT, R0, UR7, PT ;  /* 0x0000000700007c0c */ /* 0x002fe2000bf06270 */
[----:B--2---:R-:W-:-:S05]  /*00a0*/  IMAD R3, R2, UR5, R5 ;  /* 0x0000000502037c24 */ /* 0x004fca000f8e0205 */
[----:B------:R-:W-:-:S13]  /*00b0*/  ISETP.GE.OR P0, PT, R3, UR6, P0 ;  /* 0x0000000603007c0c */ /* 0x000fda0008706670 */
[----:B------:R-:W-:Y:S05]  /*00c0*/  @P0 EXIT ;  /* 0x000000000000094d */ /* 0x000fea0003800000 */
[----:B------:R-:W0:Y:S01]  /*00d0*/  LDCU.64 UR8, c[0x0][0x380] ;  /* 0x00007000ff0877ac */ /* 0x000e220008000a00 */
[----:B------:R-:W-:Y:S01]  /*00e0*/  IMAD R0, R0, UR6, R3 ;  /* 0x0000000600007c24 */ /* 0x000fe2000f8e0203 */
[----:B------:R-:W1:Y:S03]  /*00f0*/  LDCU.64 UR4, c[0x0][0x358] ;  /* 0x00006b00ff0477ac */ /* 0x000e660008000a00 */
[----:B------:R-:W-:-:S05]  /*0100*/  IMAD R3, R0, 0x3, RZ ;  /* 0x0000000300037824 */ /* 0x000fca00078e02ff */
[----:B0-----:R-:W-:-:S04]  /*0110*/  IADD3 R2, P0, PT, R3, UR8, RZ ;  /* 0x0000000803027c10 */ /* 0x001fc8000ff1e0ff */
[----:B------:R-:W-:Y:S01]  /*0120*/  LEA.HI.X.SX32 R3, R3, UR9, 0x1, P0 ;  /* 0x0000000903037c11 */ /* 0x000fe200080f0eff */
[----:B------:R-:W0:Y:S04]  /*0130*/  LDCU.64 UR8, c[0x0][0x390] ;  /* 0x00007200ff0877ac */ /* 0x000e280008000a00 */
[----:B-1----:R-:W2:Y:S04]  /*0140*/  LDG.E.U8 R5, desc[UR4][R2.64+0x1] ;  /* 0x0000010402057981 */ /* 0x002ea8000c1e1100 */
[----:B------:R-:W3:Y:S04]  /*0150*/  LDG.E.U8 R4, desc[UR4][R2.64] ;  /* 0x0000000402047981 */ /* 0x000ee8000c1e1100 */
[----:B------:R-:W4:Y:S01]  /*0160*/  LDG.E.U8 R6, desc[UR4][R2.64+0x2] ;  /* 0x0000020402067981 */ /* 0x000f22000c1e1100 */
[----:B--2---:R-:W-:-:S02]  /*0170*/  I2FP.F32.U32 R5, R5 ;  /* 0x0000000500057245 */ /* 0x004fc40000201000 */
[----:B---3--:R-:W-:-:S03]  /*0180*/  I2FP.F32.U32 R4, R4 ;  /* 0x0000000400047245 */ /* 0x008fc60000201000 */
[----:B------:R-:W-:Y:S01]  /*0190*/  FMUL R5, R5, 0.58700001239776611328 ;  /* 0x3f1645a205057820 */ /* 0x000fe20000400000 */
[----:B----4-:R-:W-:-:S03]  /*01a0*/  I2FP.F32.U32 R7, R6 ;  /* 0x0000000600077245 */ /* 0x010fc60000201000 */
[----:B------:R-:W-:-:S04]  /*01b0*/  FFMA R4, R4, 0.29899999499320983887, R5 ;  /* 0x3e99168704047823 */ /* 0x000fc80000000005 */
[----:B------:R-:W-:Y:S01]  /*01c0*/  FFMA R7, R7, 0.11400000005960464478, R4 ;  /* 0x3de978d507077823 */ /* 0x000fe20000000004 */
[----:B0-----:R-:W-:-:S04]  /*01d0*/  IADD3 R4, P0, PT, R0, UR8, RZ ;  /* 0x0000000800047c10 */ /* 0x001fc8000ff1e0ff */
[----:B------:R-:W-:Y:S01]  /*01e0*/  LEA.HI.X.SX32 R5, R0, UR9, 0x1, P0 ;  /* 0x0000000900057c11 */ /* 0x000fe200080f0eff */
[----:B------:R-:W0:Y:S04]  /*01f0*/  F2I.U32.TRUNC.NTZ R7, R7 ;  /* 0x0000000700077305 */ /* 0x000e28000020f000 */
[----:B0-----:R-:W-:Y:S01]  /*0200*/  STG.E.U8 desc[UR4][R4.64], R7 ;  /* 0x0000000704007986 */ /* 0x001fe2000c101104 */
[----:B------:R-:W-:Y:S05]  /*0210*/  EXIT ;  /* 0x000000000000794d */ /* 0x000fea0003800000 */
.L_x_0:
[----:B------:R-:W-:-:S00]  /*0220*/  BRA `(.L_x_0) ;  /* 0xfffffffc00fc7947 */ /* 0x000fc0000383ffff */
[----:B------:R-:W-:-:S00]  /*0230*/  NOP ;  /* 0x0000000000007918 */ /* 0x000fc00000000000 */
        /* <DEDUP_REMOVED lines=12> */
.L_x_1:


//--------------------- .nv.shared.reserved.0     --------------------------
	.section	.nv.shared.reserved.0,"aw",@nobits
	.weak		__nv_reservedSMEM_offset_0_alias
	.size		__nv_reservedSMEM_offset_0_alias, 0, 64
	.other		__nv_reservedSMEM_offset_0_alias,@"STO_CUDA_RESERVED_SHARED STV_DEFAULT"
__nv_reservedSMEM_offset_0_alias:
	.zero		0
	.zero		64


//--------------------- .nv.constant0._Z22convertRgb2Gray_devicePhiiS_ --------------------------
	.section	.nv.constant0._Z22convertRgb2Gray_devicePhiiS_,"a",@progbits
	.sectionflags	@""
	.align	4
.nv.constant0._Z22convertRgb2Gray_devicePhiiS_:
	.zero		920


//--------------------- SYMBOLS --------------------------

	.type		.nv.reservedSmem.offset0,@object
	.size		.nv.reservedSmem.offset0,0x4
